//
// Generated by NVIDIA NVVM Compiler
//
// Compiler Build ID: CL-36424714
// Cuda compilation tools, release 13.0, V13.0.88
// Based on NVVM 20.0.0
//

.version 9.0
.target sm_100
.address_size 64

	// .globl	_Z12printThreadsv
.extern .func  (.param .b32 func_retval0) vprintf
(
	.param .b64 vprintf_param_0,
	.param .b64 vprintf_param_1
)
;
.global .align 1 .b8 $str[20] = {87, 97, 114, 112, 32, 37, 100, 58, 32, 116, 104, 114, 101, 97, 100, 32, 37, 100, 10};

.visible .entry _Z12printThreadsv()
{
	.local .align 8 .b8 	__local_depot0[8];
	.reg .b64 	%SP;
	.reg .b64 	%SPL;
	.reg .b32 	%r<11>;
	.reg .b64 	%rd<5>;

	mov.u64 	%SPL, __local_depot0;
	cvta.local.u64 	%SP, %SPL;
	add.u64 	%rd1, %SP, 0;
	add.u64 	%rd2, %SPL, 0;
	mov.u32 	%r1, %tid.x;
	mov.u32 	%r2, %ctaid.x;
	mov.u32 	%r3, %ntid.x;
	mad.lo.s32 	%r4, %r2, %r3, %r1;
	shr.s32 	%r5, %r4, 31;
	shr.u32 	%r6, %r5, 27;
	add.s32 	%r7, %r4, %r6;
	shr.s32 	%r8, %r7, 5;
	st.local.v2.u32 	[%rd2], {%r8, %r4};
	mov.u64 	%rd3, $str;
	cvta.global.u64 	%rd4, %rd3;
	{ // callseq 0, 0
	.param .b64 param0;
	st.param.b64 	[param0], %rd4;
	.param .b64 param1;
	st.param.b64 	[param1], %rd1;
	.param .b32 retval0;
	call.uni (retval0), 
	vprintf, 
	(
	param0, 
	param1
	);
	ld.param.b32 	%r9, [retval0];
	} // callseq 0
	ret;

}


// ===== COMPILED SASS (sm_100) =====

	.target	sm_100

	.elftype	@"ET_EXEC"


//--------------------- .note.nv.tkinfo           --------------------------
	.section	.note.nv.tkinfo,"",@"SHT_NOTE"
	.sectionflags	@"SHF_NOTE_NV_TKINFO"
	.tkinfo
        /*0018*/ 	.word	0x00000002
        /*0030*/ 	.string	""
        /*0030*/ 	.string	"ptxas"
        /*0030*/ 	.string	"Cuda compilation tools, release 13.0, V13.0.88"
        /*0030*/ 	.string	"Build cuda_13.0.r13.0/compiler.36424714_0"
        /*0030*/ 	.string	"-arch sm_100 -m 64 "



//--------------------- .note.nv.cuinfo           --------------------------
	.section	.note.nv.cuinfo,"",@"SHT_NOTE"
	.sectionflags	@"SHF_NOTE_NV_CUINFO"
        /*0018*/ 	.short	0x0002
        /*001a*/ 	.short	0x0064
        /*001c*/ 	.short	0x0082
	.zero		2


//--------------------- .nv.info                  --------------------------
	.section	.nv.info,"",@"SHT_CUDA_INFO"
	.align	4


	//----- nvinfo : EIATTR_REGCOUNT
	.align		4
        /*0000*/ 	.byte	0x04, 0x2f
        /*0002*/ 	.short	(.L_2 - .L_1)
	.align		4
.L_1:
        /*0004*/ 	.word	index@(_Z12printThreadsv)
        /*0008*/ 	.word	0x00000018


	//----- nvinfo : EIATTR_FRAME_SIZE
	.align		4
.L_2:
        /*000c*/ 	.byte	0x04, 0x11
        /*000e*/ 	.short	(.L_4 - .L_3)
	.align		4
.L_3:
        /*0010*/ 	.word	index@(_Z12printThreadsv)
        /*0014*/ 	.word	0x00000008


	//----- nvinfo : EIATTR_MIN_STACK_SIZE
	.align		4
.L_4:
        /*0018*/ 	.byte	0x04, 0x12
        /*001a*/ 	.short	(.L_6 - .L_5)
	.align		4
.L_5:
        /*001c*/ 	.word	index@(_Z12printThreadsv)
        /*0020*/ 	.word	0x00000008
.L_6:


//--------------------- .nv.compat                --------------------------
	.section	.nv.compat,"",@"SHT_CUDA_COMPAT_INFO"
	.align	4
        /*0000*/ 	.byte	0x02, 0x09, 0x00, 0x00, 0x02, 0x02, 0x01, 0x00, 0x02, 0x05, 0x05, 0x00, 0x03, 0x07, 0x01, 0x01
        /*0010*/ 	.byte	0x02, 0x03, 0x00, 0x00, 0x02, 0x06, 0x01, 0x00, 0x04, 0x0b, 0x08, 0x00, 0x09, 0x00, 0x00, 0x00
        /*0020*/ 	.byte	0x00, 0x00, 0x00, 0x00


//--------------------- .nv.info._Z12printThreadsv --------------------------
	.section	.nv.info._Z12printThreadsv,"",@"SHT_CUDA_INFO"
	.sectionflags	@""
	.align	4


	//----- nvinfo : EIATTR_CUDA_API_VERSION
	.align		4
        /*0000*/ 	.byte	0x04, 0x37
        /*0002*/ 	.short	(.L_8 - .L_7)
.L_7:
        /*0004*/ 	.word	0x00000082


	//----- nvinfo : EIATTR_SPARSE_MMA_MASK
	.align		4
.L_8:
        /*0008*/ 	.byte	0x03, 0x50
        /*000a*/ 	.short	0x0000


	//----- nvinfo : EIATTR_MAXREG_COUNT
	.align		4
        /*000c*/ 	.byte	0x03, 0x1b
        /*000e*/ 	.short	0x00ff


	//----- nvinfo : EIATTR_EXTERNS
	.align		4
        /*0010*/ 	.byte	0x04, 0x0f
        /*0012*/ 	.short	(.L_10 - .L_9)


	//   ....[0]....
	.align		4
.L_9:
        /*0014*/ 	.word	index@(vprintf)


	//----- nvinfo : EIATTR_MERCURY_ISA_VERSION
	.align		4
.L_10:
        /*0018*/ 	.byte	0x03, 0x5f
        /*001a*/ 	.short	0x0101


	//----- nvinfo : EIATTR_VRC_CTA_INIT_COUNT
	.align		4
        /*001c*/ 	.byte	0x02, 0x4a
	.zero		1
	.zero		1


	//----- nvinfo : EIATTR_SYSCALL_OFFSETS
	.align		4
        /*0020*/ 	.byte	0x04, 0x46
        /*0022*/ 	.short	(.L_12 - .L_11)


	//   ....[0]....
.L_11:
        /*0024*/ 	.word	0x00000140


	//----- nvinfo : EIATTR_EXIT_INSTR_OFFSETS
	.align		4
.L_12:
        /*0028*/ 	.byte	0x04, 0x1c
        /*002a*/ 	.short	(.L_14 - .L_13)


	//   ....[0]....
.L_13:
        /*002c*/ 	.word	0x00000150


	//----- nvinfo : EIATTR_SW_WAR
	.align		4
.L_14:
        /*0030*/ 	.byte	0x04, 0x36
        /*0032*/ 	.short	(.L_16 - .L_15)
.L_15:
        /*0034*/ 	.word	0x00000008
.L_16:


//--------------------- .nv.callgraph             --------------------------
	.section	.nv.callgraph,"",@"SHT_CUDA_CALLGRAPH"
	.align	4
	.sectionentsize	8
	.align		4
        /*0000*/ 	.word	0x00000000
	.align		4
        /*0004*/ 	.word	0xffffffff
	.align		4
        /*0008*/ 	.word	index@(_Z12printThreadsv)
	.align		4
        /*000c*/ 	.word	index@(vprintf)
	.align		4
        /*0010*/ 	.word	0x00000000
	.align		4
        /*0014*/ 	.word	0xfffffffe
	.align		4
        /*0018*/ 	.word	0x00000000
	.align		4
        /*001c*/ 	.word	0xfffffffd
	.align		4
        /*0020*/ 	.word	0x00000000
	.align		4
        /*0024*/ 	.word	0xfffffffc


//--------------------- .nv.constant4             --------------------------
	.section	.nv.constant4,"a",@progbits
	.align	8
	.align		8
.nv.constant4:
        /*0000*/ 	.dword	vprintf
	.align		8
        /*0008*/ 	.dword	$str


//--------------------- .text._Z12printThreadsv   --------------------------
	.section	.text._Z12printThreadsv,"ax",@progbits
	.align	128
        .global         _Z12printThreadsv
        .type           _Z12printThreadsv,@function
        .size           _Z12printThreadsv,(.L_x_2 - _Z12printThreadsv)
        .other          _Z12printThreadsv,@"STO_CUDA_ENTRY STV_DEFAULT"
_Z12printThreadsv:
.text._Z12printThreadsv:
[----:B------:R-:W0:Y:S01]  /*0000*/  LDC R1, c[0x0][0x37c] ;  /* 0x0000df00ff017b82 */ /* 0x000e220000000800 */
[----:B------:R-:W1:Y:S01]  /*0010*/  S2R R3, SR_TID.X ;  /* 0x0000000000037919 */ /* 0x000e620000002100 */
[----:B------:R-:W2:Y:S06]  /*0020*/  LDCU UR5, c[0x0][0x2fc] ;  /* 0x00005f80ff0577ac */ /* 0x000eac0008000800 */
[----:B------:R-:W1:Y:S01]  /*0030*/  S2UR UR4, SR_CTAID.X ;  /* 0x00000000000479c3 */ /* 0x000e620000002500 */
[----:B0-----:R-:W-:Y:S01]  /*0040*/  VIADD R1, R1, 0xfffffff8 ;  /* 0xfffffff801017836 */ /* 0x001fe20000000000 */
[----:B------:R-:W0:Y:S06]  /*0050*/  LDCU.64 UR6, c[0x4][0x8] ;  /* 0x01000100ff0677ac */ /* 0x000e2c0008000a00 */
[----:B------:R-:W1:Y:S01]  /*0060*/  LDC R0, c[0x0][0x360] ;  /* 0x0000d800ff007b82 */ /* 0x000e620000000800 */
[----:B0-----:R-:W-:-:S02]  /*0070*/  IMAD.U32 R4, RZ, RZ, UR6 ;  /* 0x00000006ff047e24 */ /* 0x001fc4000f8e00ff */
[----:B------:R-:W-:Y:S02]  /*0080*/  IMAD.U32 R5, RZ, RZ, UR7 ;  /* 0x00000007ff057e24 */ /* 0x000fe4000f8e00ff */
[----:B-1----:R-:W-:Y:S01]  /*0090*/  IMAD R3, R0, UR4, R3 ;  /* 0x0000000400037c24 */ /* 0x002fe2000f8e0203 */
[----:B------:R-:W0:Y:S04]  /*00a0*/  LDCU UR4, c[0x0][0x2f8] ;  /* 0x00005f00ff0477ac */ /* 0x000e280008000800 */
[----:B------:R-:W-:-:S04]  /*00b0*/  SHF.R.S32.HI R0, RZ, 0x1f, R3 ;  /* 0x0000001fff007819 */ /* 0x000fc80000011403 */
[----:B------:R-:W-:-:S04]  /*00c0*/  LEA.HI R0, R0, R3, RZ, 0x5 ;  /* 0x0000000300007211 */ /* 0x000fc800078f28ff */
[----:B------:R-:W-:Y:S02]  /*00d0*/  SHF.R.S32.HI R2, RZ, 0x5, R0 ;  /* 0x00000005ff027819 */ /* 0x000fe40000011400 */
[----:B------:R-:W-:-:S03]  /*00e0*/  MOV R0, 0x0 ;  /* 0x0000000000007802 */ /* 0x000fc60000000f00 */
[----:B------:R1:W-:Y:S01]  /*00f0*/  STL.64 [R1], R2 ;  /* 0x0000000201007387 */ /* 0x0003e20000100a00 */
[----:B------:R1:W3:Y:S01]  /*0100*/  LDC.64 R8, c[0x4][R0] ;  /* 0x0100000000087b82 */ /* 0x0002e20000000a00 */
[----:B0-----:R-:W-:-:S05]  /*0110*/  IADD3 R6, P0, PT, R1, UR4, RZ ;  /* 0x0000000401067c10 */ /* 0x001fca000ff1e0ff */
[----:B--2---:R-:W-:-:S08]  /*0120*/  IMAD.X R7, RZ, RZ, UR5, P0 ;  /* 0x00000005ff077e24 */ /* 0x004fd000080e06ff */
[----:B------:R-:W-:-:S07]  /*0130*/  LEPC R20, `(.L_x_0) ;  /* 0x000000001014794e */ /* 0x000fce0000000000 */
[----:B-1-3--:R-:W-:Y:S05]  /*0140*/  CALL.ABS.NOINC R8 ;  /* 0x0000000008007343 */ /* 0x00afea0003c00000 */
.L_x_0:
[----:B------:R-:W-:Y:S05]  /*0150*/  EXIT ;  /* 0x000000000000794d */ /* 0x000fea0003800000 */
.L_x_1:
[----:B------:R-:W-:-:S00]  /*0160*/  BRA `(.L_x_1) ;  /* 0xfffffffc00fc7947 */ /* 0x000fc0000383ffff */
[----:B------:R-:W-:-:S00]  /*0170*/  NOP ;  /* 0x0000000000007918 */ /* 0x000fc00000000000 */
        /* <DEDUP_REMOVED lines=8> */
.L_x_2:


//--------------------- .nv.global.init           --------------------------
	.section	.nv.global.init,"aw",@progbits
.nv.global.init:
	.type		$str,@object
	.size		$str,(.L_0 - $str)
$str:
        /*0000*/ 	.byte	0x57, 0x61, 0x72, 0x70, 0x20, 0x25, 0x64, 0x3a, 0x20, 0x74, 0x68, 0x72, 0x65, 0x61, 0x64, 0x20
        /*0010*/ 	.byte	0x25, 0x64, 0x0a, 0x00
.L_0:


//--------------------- .nv.shared.reserved.0     --------------------------
	.section	.nv.shared.reserved.0,"aw",@nobits
	.weak		__nv_reservedSMEM_offset_0_alias
	.size		__nv_reservedSMEM_offset_0_alias, 0, 64
	.other		__nv_reservedSMEM_offset_0_alias,@"STO_CUDA_RESERVED_SHARED STV_DEFAULT"
__nv_reservedSMEM_offset_0_alias:
	.zero		0
	.zero		64


//--------------------- .nv.constant0._Z12printThreadsv --------------------------
	.section	.nv.constant0._Z12printThreadsv,"a",@progbits
	.sectionflags	@""
	.align	4
.nv.constant0._Z12printThreadsv:
	.zero		896


//--------------------- SYMBOLS --------------------------

	.type		.nv.reservedSmem.offset0,@object
	.size		.nv.reservedSmem.offset0,0x4
	.type		vprintf,@function
